//
// Generated by NVIDIA NVVM Compiler
//
// Compiler Build ID: CL-36424714
// Cuda compilation tools, release 13.0, V13.0.88
// Based on NVVM 20.0.0
//

.version 9.0
.target sm_100
.address_size 64

	// .globl	_Z6VecAddPKfS0_Pfi

.visible .entry _Z6VecAddPKfS0_Pfi(
	.param .u64 .ptr .align 1 _Z6VecAddPKfS0_Pfi_param_0,
	.param .u64 .ptr .align 1 _Z6VecAddPKfS0_Pfi_param_1,
	.param .u64 .ptr .align 1 _Z6VecAddPKfS0_Pfi_param_2,
	.param .u32 _Z6VecAddPKfS0_Pfi_param_3
)
{
	.reg .pred 	%p<2>;
	.reg .b32 	%r<6>;
	.reg .b32 	%f<4>;
	.reg .b64 	%rd<11>;

	ld.param.u64 	%rd1, [_Z6VecAddPKfS0_Pfi_param_0];
	ld.param.u64 	%rd2, [_Z6VecAddPKfS0_Pfi_param_1];
	ld.param.u64 	%rd3, [_Z6VecAddPKfS0_Pfi_param_2];
	ld.param.u32 	%r2, [_Z6VecAddPKfS0_Pfi_param_3];
	mov.u32 	%r3, %ntid.x;
	mov.u32 	%r4, %ctaid.x;
	mov.u32 	%r5, %tid.x;
	mad.lo.s32 	%r1, %r3, %r4, %r5;
	setp.ge.s32 	%p1, %r1, %r2;
	@%p1 bra 	$L__BB0_2;
	cvta.to.global.u64 	%rd4, %rd1;
	cvta.to.global.u64 	%rd5, %rd2;
	cvta.to.global.u64 	%rd6, %rd3;
	mul.wide.s32 	%rd7, %r1, 4;
	add.s64 	%rd8, %rd4, %rd7;
	ld.global.f32 	%f1, [%rd8];
	add.s64 	%rd9, %rd5, %rd7;
	ld.global.f32 	%f2, [%rd9];
	add.f32 	%f3, %f1, %f2;
	add.s64 	%rd10, %rd6, %rd7;
	st.global.f32 	[%rd10], %f3;
$L__BB0_2:
	ret;

}
	// .globl	_Z6MatMulPfS_ii
.visible .entry _Z6MatMulPfS_ii(
	.param .u64 .ptr .align 1 _Z6MatMulPfS_ii_param_0,
	.param .u64 .ptr .align 1 _Z6MatMulPfS_ii_param_1,
	.param .u32 _Z6MatMulPfS_ii_param_2,
	.param .u32 _Z6MatMulPfS_ii_param_3
)
{
	.reg .pred 	%p<2>;
	.reg .b32 	%r<15>;
	.reg .b32 	%f<4>;
	.reg .b64 	%rd<8>;

	ld.param.u64 	%rd1, [_Z6MatMulPfS_ii_param_0];
	ld.param.u64 	%rd2, [_Z6MatMulPfS_ii_param_1];
	ld.param.u32 	%r5, [_Z6MatMulPfS_ii_param_2];
	ld.param.u32 	%r4, [_Z6MatMulPfS_ii_param_3];
	mov.u32 	%r6, %ntid.x;
	mov.u32 	%r7, %ctaid.x;
	mov.u32 	%r8, %tid.x;
	mad.lo.s32 	%r1, %r6, %r7, %r8;
	mov.u32 	%r9, %ntid.y;
	mov.u32 	%r10, %ctaid.y;
	mov.u32 	%r11, %tid.y;
	mad.lo.s32 	%r12, %r9, %r10, %r11;
	max.s32 	%r13, %r1, %r12;
	setp.ge.s32 	%p1, %r13, %r5;
	@%p1 bra 	$L__BB1_2;
	cvta.to.global.u64 	%rd3, %rd1;
	cvta.to.global.u64 	%rd4, %rd2;
	mad.lo.s32 	%r14, %r5, %r1, %r12;
	mul.wide.s32 	%rd5, %r14, 4;
	add.s64 	%rd6, %rd3, %rd5;
	ld.global.f32 	%f1, [%rd6];
	cvt.rn.f32.s32 	%f2, %r4;
	mul.f32 	%f3, %f1, %f2;
	add.s64 	%rd7, %rd4, %rd5;
	st.global.f32 	[%rd7], %f3;
$L__BB1_2:
	ret;

}
	// .globl	_Z6MatAddPfS_S_i
.visible .entry _Z6MatAddPfS_S_i(
	.param .u64 .ptr .align 1 _Z6MatAddPfS_S_i_param_0,
	.param .u64 .ptr .align 1 _Z6MatAddPfS_S_i_param_1,
	.param .u64 .ptr .align 1 _Z6MatAddPfS_S_i_param_2,
	.param .u32 _Z6MatAddPfS_S_i_param_3
)
{
	.reg .pred 	%p<2>;
	.reg .b32 	%r<14>;
	.reg .b32 	%f<4>;
	.reg .b64 	%rd<11>;

	ld.param.u64 	%rd1, [_Z6MatAddPfS_S_i_param_0];
	ld.param.u64 	%rd2, [_Z6MatAddPfS_S_i_param_1];
	ld.param.u64 	%rd3, [_Z6MatAddPfS_S_i_param_2];
	ld.param.u32 	%r4, [_Z6MatAddPfS_S_i_param_3];
	mov.u32 	%r5, %ntid.x;
	mov.u32 	%r6, %ctaid.x;
	mov.u32 	%r7, %tid.x;
	mad.lo.s32 	%r1, %r5, %r6, %r7;
	mov.u32 	%r8, %ntid.y;
	mov.u32 	%r9, %ctaid.y;
	mov.u32 	%r10, %tid.y;
	mad.lo.s32 	%r11, %r8, %r9, %r10;
	max.s32 	%r12, %r1, %r11;
	setp.ge.s32 	%p1, %r12, %r4;
	@%p1 bra 	$L__BB2_2;
	cvta.to.global.u64 	%rd4, %rd1;
	cvta.to.global.u64 	%rd5, %rd2;
	cvta.to.global.u64 	%rd6, %rd3;
	mad.lo.s32 	%r13, %r4, %r1, %r11;
	mul.wide.s32 	%rd7, %r13, 4;
	add.s64 	%rd8, %rd4, %rd7;
	ld.global.f32 	%f1, [%rd8];
	add.s64 	%rd9, %rd5, %rd7;
	ld.global.f32 	%f2, [%rd9];
	add.f32 	%f3, %f1, %f2;
	add.s64 	%rd10, %rd6, %rd7;
	st.global.f32 	[%rd10], %f3;
$L__BB2_2:
	ret;

}


// ===== COMPILED SASS (sm_100) =====

	.target	sm_100

	.elftype	@"ET_EXEC"


//--------------------- .note.nv.tkinfo           --------------------------
	.section	.note.nv.tkinfo,"",@"SHT_NOTE"
	.sectionflags	@"SHF_NOTE_NV_TKINFO"
	.tkinfo
        /*0018*/ 	.word	0x00000002
        /*0030*/ 	.string	""
        /*0030*/ 	.string	"ptxas"
        /*0030*/ 	.string	"Cuda compilation tools, release 13.0, V13.0.88"
        /*0030*/ 	.string	"Build cuda_13.0.r13.0/compiler.36424714_0"
        /*0030*/ 	.string	"-arch sm_100 -m 64 "



//--------------------- .note.nv.cuinfo           --------------------------
	.section	.note.nv.cuinfo,"",@"SHT_NOTE"
	.sectionflags	@"SHF_NOTE_NV_CUINFO"
        /*0018*/ 	.short	0x0002
        /*001a*/ 	.short	0x0064
        /*001c*/ 	.short	0x0082
	.zero		2


//--------------------- .nv.info                  --------------------------
	.section	.nv.info,"",@"SHT_CUDA_INFO"
	.align	4


	//----- nvinfo : EIATTR_REGCOUNT
	.align		4
        /*0000*/ 	.byte	0x04, 0x2f
        /*0002*/ 	.short	(.L_1 - .L_0)
	.align		4
.L_0:
        /*0004*/ 	.word	index@(_Z6VecAddPKfS0_Pfi)
        /*0008*/ 	.word	0x0000000c


	//----- nvinfo : EIATTR_FRAME_SIZE
	.align		4
.L_1:
        /*000c*/ 	.byte	0x04, 0x11
        /*000e*/ 	.short	(.L_3 - .L_2)
	.align		4
.L_2:
        /*0010*/ 	.word	index@(_Z6VecAddPKfS0_Pfi)
        /*0014*/ 	.word	0x00000000


	//----- nvinfo : EIATTR_REGCOUNT
	.align		4
.L_3:
        /*0018*/ 	.byte	0x04, 0x2f
        /*001a*/ 	.short	(.L_5 - .L_4)
	.align		4
.L_4:
        /*001c*/ 	.word	index@(_Z6MatMulPfS_ii)
        /*0020*/ 	.word	0x0000000c


	//----- nvinfo : EIATTR_FRAME_SIZE
	.align		4
.L_5:
        /*0024*/ 	.byte	0x04, 0x11
        /*0026*/ 	.short	(.L_7 - .L_6)
	.align		4
.L_6:
        /*0028*/ 	.word	index@(_Z6MatMulPfS_ii)
        /*002c*/ 	.word	0x00000000


	//----- nvinfo : EIATTR_REGCOUNT
	.align		4
.L_7:
        /*0030*/ 	.byte	0x04, 0x2f
        /*0032*/ 	.short	(.L_9 - .L_8)
	.align		4
.L_8:
        /*0034*/ 	.word	index@(_Z6MatAddPfS_S_i)
        /*0038*/ 	.word	0x0000000c


	//----- nvinfo : EIATTR_FRAME_SIZE
	.align		4
.L_9:
        /*003c*/ 	.byte	0x04, 0x11
        /*003e*/ 	.short	(.L_11 - .L_10)
	.align		4
.L_10:
        /*0040*/ 	.word	index@(_Z6MatAddPfS_S_i)
        /*0044*/ 	.word	0x00000000


	//----- nvinfo : EIATTR_MIN_STACK_SIZE
	.align		4
.L_11:
        /*0048*/ 	.byte	0x04, 0x12
        /*004a*/ 	.short	(.L_13 - .L_12)
	.align		4
.L_12:
        /*004c*/ 	.word	index@(_Z6MatAddPfS_S_i)
        /*0050*/ 	.word	0x00000000


	//----- nvinfo : EIATTR_MIN_STACK_SIZE
	.align		4
.L_13:
        /*0054*/ 	.byte	0x04, 0x12
        /*0056*/ 	.short	(.L_15 - .L_14)
	.align		4
.L_14:
        /*0058*/ 	.word	index@(_Z6MatMulPfS_ii)
        /*005c*/ 	.word	0x00000000


	//----- nvinfo : EIATTR_MIN_STACK_SIZE
	.align		4
.L_15:
        /*0060*/ 	.byte	0x04, 0x12
        /*0062*/ 	.short	(.L_17 - .L_16)
	.align		4
.L_16:
        /*0064*/ 	.word	index@(_Z6VecAddPKfS0_Pfi)
        /*0068*/ 	.word	0x00000000
.L_17:


//--------------------- .nv.compat                --------------------------
	.section	.nv.compat,"",@"SHT_CUDA_COMPAT_INFO"
	.align	4
        /*0000*/ 	.byte	0x02, 0x09, 0x00, 0x00, 0x02, 0x02, 0x01, 0x00, 0x02, 0x05, 0x05, 0x00, 0x03, 0x07, 0x01, 0x01
        /*0010*/ 	.byte	0x02, 0x03, 0x00, 0x00, 0x02, 0x06, 0x01, 0x00, 0x04, 0x0b, 0x08, 0x00, 0x09, 0x00, 0x00, 0x00
        /*0020*/ 	.byte	0x00, 0x00, 0x00, 0x00


//--------------------- .nv.info._Z6MatAddPfS_S_i --------------------------
	.section	.nv.info._Z6MatAddPfS_S_i,"",@"SHT_CUDA_INFO"
	.sectionflags	@""
	.align	4


	//----- nvinfo : EIATTR_CUDA_API_VERSION
	.align		4
        /*0000*/ 	.byte	0x04, 0x37
        /*0002*/ 	.short	(.L_19 - .L_18)
.L_18:
        /*0004*/ 	.word	0x00000082


	//----- nvinfo : EIATTR_KPARAM_INFO
	.align		4
.L_19:
        /*0008*/ 	.byte	0x04, 0x17
        /*000a*/ 	.short	(.L_21 - .L_20)
.L_20:
        /*000c*/ 	.word	0x00000000
        /*0010*/ 	.short	0x0003
        /*0012*/ 	.short	0x0018
        /*0014*/ 	.byte	0x00, 0xf0, 0x11, 0x00


	//----- nvinfo : EIATTR_KPARAM_INFO
	.align		4
.L_21:
        /*0018*/ 	.byte	0x04, 0x17
        /*001a*/ 	.short	(.L_23 - .L_22)
.L_22:
        /*001c*/ 	.word	0x00000000
        /*0020*/ 	.short	0x0002
        /*0022*/ 	.short	0x0010
        /*0024*/ 	.byte	0x00, 0xf5, 0x21, 0x00


	//----- nvinfo : EIATTR_KPARAM_INFO
	.align		4
.L_23:
        /*0028*/ 	.byte	0x04, 0x17
        /*002a*/ 	.short	(.L_25 - .L_24)
.L_24:
        /*002c*/ 	.word	0x00000000
        /*0030*/ 	.short	0x0001
        /*0032*/ 	.short	0x0008
        /*0034*/ 	.byte	0x00, 0xf5, 0x21, 0x00


	//----- nvinfo : EIATTR_KPARAM_INFO
	.align		4
.L_25:
        /*0038*/ 	.byte	0x04, 0x17
        /*003a*/ 	.short	(.L_27 - .L_26)
.L_26:
        /*003c*/ 	.word	0x00000000
        /*0040*/ 	.short	0x0000
        /*0042*/ 	.short	0x0000
        /*0044*/ 	.byte	0x00, 0xf5, 0x21, 0x00


	//----- nvinfo : EIATTR_SPARSE_MMA_MASK
	.align		4
.L_27:
        /*0048*/ 	.byte	0x03, 0x50
        /*004a*/ 	.short	0x0000


	//----- nvinfo : EIATTR_MAXREG_COUNT
	.align		4
        /*004c*/ 	.byte	0x03, 0x1b
        /*004e*/ 	.short	0x00ff


	//----- nvinfo : EIATTR_MERCURY_ISA_VERSION
	.align		4
        /*0050*/ 	.byte	0x03, 0x5f
        /*0052*/ 	.short	0x0101


	//----- nvinfo : EIATTR_VRC_CTA_INIT_COUNT
	.align		4
        /*0054*/ 	.byte	0x02, 0x4a
	.zero		1
	.zero		1


	//----- nvinfo : EIATTR_EXIT_INSTR_OFFSETS
	.align		4
        /*0058*/ 	.byte	0x04, 0x1c
        /*005a*/ 	.short	(.L_29 - .L_28)


	//   ....[0]....
.L_28:
        /*005c*/ 	.word	0x000000c0


	//   ....[1]....
        /*0060*/ 	.word	0x00000190


	//----- nvinfo : EIATTR_CBANK_PARAM_SIZE
	.align		4
.L_29:
        /*0064*/ 	.byte	0x03, 0x19
        /*0066*/ 	.short	0x001c


	//----- nvinfo : EIATTR_PARAM_CBANK
	.align		4
        /*0068*/ 	.byte	0x04, 0x0a
        /*006a*/ 	.short	(.L_31 - .L_30)
	.align		4
.L_30:
        /*006c*/ 	.word	index@(.nv.constant0._Z6MatAddPfS_S_i)
        /*0070*/ 	.short	0x0380
        /*0072*/ 	.short	0x001c


	//----- nvinfo : EIATTR_SW_WAR
	.align		4
.L_31:
        /*0074*/ 	.byte	0x04, 0x36
        /*0076*/ 	.short	(.L_33 - .L_32)
.L_32:
        /*0078*/ 	.word	0x00000008
.L_33:


//--------------------- .nv.info._Z6MatMulPfS_ii  --------------------------
	.section	.nv.info._Z6MatMulPfS_ii,"",@"SHT_CUDA_INFO"
	.sectionflags	@""
	.align	4


	//----- nvinfo : EIATTR_CUDA_API_VERSION
	.align		4
        /*0000*/ 	.byte	0x04, 0x37
        /*0002*/ 	.short	(.L_35 - .L_34)
.L_34:
        /*0004*/ 	.word	0x00000082


	//----- nvinfo : EIATTR_KPARAM_INFO
	.align		4
.L_35:
        /*0008*/ 	.byte	0x04, 0x17
        /*000a*/ 	.short	(.L_37 - .L_36)
.L_36:
        /*000c*/ 	.word	0x00000000
        /*0010*/ 	.short	0x0003
        /*0012*/ 	.short	0x0014
        /*0014*/ 	.byte	0x00, 0xf0, 0x11, 0x00


	//----- nvinfo : EIATTR_KPARAM_INFO
	.align		4
.L_37:
        /*0018*/ 	.byte	0x04, 0x17
        /*001a*/ 	.short	(.L_39 - .L_38)
.L_38:
        /*001c*/ 	.word	0x00000000
        /*0020*/ 	.short	0x0002
        /*0022*/ 	.short	0x0010
        /*0024*/ 	.byte	0x00, 0xf0, 0x11, 0x00


	//----- nvinfo : EIATTR_KPARAM_INFO
	.align		4
.L_39:
        /*0028*/ 	.byte	0x04, 0x17
        /*002a*/ 	.short	(.L_41 - .L_40)
.L_40:
        /*002c*/ 	.word	0x00000000
        /*0030*/ 	.short	0x0001
        /*0032*/ 	.short	0x0008
        /*0034*/ 	.byte	0x00, 0xf5, 0x21, 0x00


	//----- nvinfo : EIATTR_KPARAM_INFO
	.align		4
.L_41:
        /*0038*/ 	.byte	0x04, 0x17
        /*003a*/ 	.short	(.L_43 - .L_42)
.L_42:
        /*003c*/ 	.word	0x00000000
        /*0040*/ 	.short	0x0000
        /*0042*/ 	.short	0x0000
        /*0044*/ 	.byte	0x00, 0xf5, 0x21, 0x00


	//----- nvinfo : EIATTR_SPARSE_MMA_MASK
	.align		4
.L_43:
        /*0048*/ 	.byte	0x03, 0x50
        /*004a*/ 	.short	0x0000


	//----- nvinfo : EIATTR_MAXREG_COUNT
	.align		4
        /*004c*/ 	.byte	0x03, 0x1b
        /*004e*/ 	.short	0x00ff


	//----- nvinfo : EIATTR_MERCURY_ISA_VERSION
	.align		4
        /*0050*/ 	.byte	0x03, 0x5f
        /*0052*/ 	.short	0x0101


	//----- nvinfo : EIATTR_VRC_CTA_INIT_COUNT
	.align		4
        /*0054*/ 	.byte	0x02, 0x4a
	.zero		1
	.zero		1


	//----- nvinfo : EIATTR_EXIT_INSTR_OFFSETS
	.align		4
        /*0058*/ 	.byte	0x04, 0x1c
        /*005a*/ 	.short	(.L_45 - .L_44)


	//   ....[0]....
.L_44:
        /*005c*/ 	.word	0x000000c0


	//   ....[1]....
        /*0060*/ 	.word	0x00000180


	//----- nvinfo : EIATTR_CBANK_PARAM_SIZE
	.align		4
.L_45:
        /*0064*/ 	.byte	0x03, 0x19
        /*0066*/ 	.short	0x0018


	//----- nvinfo : EIATTR_PARAM_CBANK
	.align		4
        /*0068*/ 	.byte	0x04, 0x0a
        /*006a*/ 	.short	(.L_47 - .L_46)
	.align		4
.L_46:
        /*006c*/ 	.word	index@(.nv.constant0._Z6MatMulPfS_ii)
        /*0070*/ 	.short	0x0380
        /*0072*/ 	.short	0x0018


	//----- nvinfo : EIATTR_SW_WAR
	.align		4
.L_47:
        /*0074*/ 	.byte	0x04, 0x36
        /*0076*/ 	.short	(.L_49 - .L_48)
.L_48:
        /*0078*/ 	.word	0x00000008
.L_49:


//--------------------- .nv.info._Z6VecAddPKfS0_Pfi --------------------------
	.section	.nv.info._Z6VecAddPKfS0_Pfi,"",@"SHT_CUDA_INFO"
	.sectionflags	@""
	.align	4


	//----- nvinfo : EIATTR_CUDA_API_VERSION
	.align		4
        /*0000*/ 	.byte	0x04, 0x37
        /*0002*/ 	.short	(.L_51 - .L_50)
.L_50:
        /*0004*/ 	.word	0x00000082


	//----- nvinfo : EIATTR_KPARAM_INFO
	.align		4
.L_51:
        /*0008*/ 	.byte	0x04, 0x17
        /*000a*/ 	.short	(.L_53 - .L_52)
.L_52:
        /*000c*/ 	.word	0x00000000
        /*0010*/ 	.short	0x0003
        /*0012*/ 	.short	0x0018
        /*0014*/ 	.byte	0x00, 0xf0, 0x11, 0x00


	//----- nvinfo : EIATTR_KPARAM_INFO
	.align		4
.L_53:
        /*0018*/ 	.byte	0x04, 0x17
        /*001a*/ 	.short	(.L_55 - .L_54)
.L_54:
        /*001c*/ 	.word	0x00000000
        /*0020*/ 	.short	0x0002
        /*0022*/ 	.short	0x0010
        /*0024*/ 	.byte	0x00, 0xf5, 0x21, 0x00


	//----- nvinfo : EIATTR_KPARAM_INFO
	.align		4
.L_55:
        /*0028*/ 	.byte	0x04, 0x17
        /*002a*/ 	.short	(.L_57 - .L_56)
.L_56:
        /*002c*/ 	.word	0x00000000
        /*0030*/ 	.short	0x0001
        /*0032*/ 	.short	0x0008
        /*0034*/ 	.byte	0x00, 0xf5, 0x21, 0x00


	//----- nvinfo : EIATTR_KPARAM_INFO
	.align		4
.L_57:
        /*0038*/ 	.byte	0x04, 0x17
        /*003a*/ 	.short	(.L_59 - .L_58)
.L_58:
        /*003c*/ 	.word	0x00000000
        /*0040*/ 	.short	0x0000
        /*0042*/ 	.short	0x0000
        /*0044*/ 	.byte	0x00, 0xf5, 0x21, 0x00


	//----- nvinfo : EIATTR_SPARSE_MMA_MASK
	.align		4
.L_59:
        /*0048*/ 	.byte	0x03, 0x50
        /*004a*/ 	.short	0x0000


	//----- nvinfo : EIATTR_MAXREG_COUNT
	.align		4
        /*004c*/ 	.byte	0x03, 0x1b
        /*004e*/ 	.short	0x00ff


	//----- nvinfo : EIATTR_MERCURY_ISA_VERSION
	.align		4
        /*0050*/ 	.byte	0x03, 0x5f
        /*0052*/ 	.short	0x0101


	//----- nvinfo : EIATTR_VRC_CTA_INIT_COUNT
	.align		4
        /*0054*/ 	.byte	0x02, 0x4a
	.zero		1
	.zero		1


	//----- nvinfo : EIATTR_EXIT_INSTR_OFFSETS
	.align		4
        /*0058*/ 	.byte	0x04, 0x1c
        /*005a*/ 	.short	(.L_61 - .L_60)


	//   ....[0]....
.L_60:
        /*005c*/ 	.word	0x00000070


	//   ....[1]....
        /*0060*/ 	.word	0x00000130


	//----- nvinfo : EIATTR_CBANK_PARAM_SIZE
	.align		4
.L_61:
        /*0064*/ 	.byte	0x03, 0x19
        /*0066*/ 	.short	0x001c


	//----- nvinfo : EIATTR_PARAM_CBANK
	.align		4
        /*0068*/ 	.byte	0x04, 0x0a
        /*006a*/ 	.short	(.L_63 - .L_62)
	.align		4
.L_62:
        /*006c*/ 	.word	index@(.nv.constant0._Z6VecAddPKfS0_Pfi)
        /*0070*/ 	.short	0x0380
        /*0072*/ 	.short	0x001c


	//----- nvinfo : EIATTR_SW_WAR
	.align		4
.L_63:
        /*0074*/ 	.byte	0x04, 0x36
        /*0076*/ 	.short	(.L_65 - .L_64)
.L_64:
        /*0078*/ 	.word	0x00000008
.L_65:


//--------------------- .nv.callgraph             --------------------------
	.section	.nv.callgraph,"",@"SHT_CUDA_CALLGRAPH"
	.align	4
	.sectionentsize	8
	.align		4
        /*0000*/ 	.word	0x00000000
	.align		4
        /*0004*/ 	.word	0xffffffff
	.align		4
        /*0008*/ 	.word	0x00000000
	.align		4
        /*000c*/ 	.word	0xfffffffe
	.align		4
        /*0010*/ 	.word	0x00000000
	.align		4
        /*0014*/ 	.word	0xfffffffd
	.align		4
        /*0018*/ 	.word	0x00000000
	.align		4
        /*001c*/ 	.word	0xfffffffc


//--------------------- .text._Z6MatAddPfS_S_i    --------------------------
	.section	.text._Z6MatAddPfS_S_i,"ax",@progbits
	.align	128
        .global         _Z6MatAddPfS_S_i
        .type           _Z6MatAddPfS_S_i,@function
        .size           _Z6MatAddPfS_S_i,(.L_x_3 - _Z6MatAddPfS_S_i)
        .other          _Z6MatAddPfS_S_i,@"STO_CUDA_ENTRY STV_DEFAULT"
_Z6MatAddPfS_S_i:
.text._Z6MatAddPfS_S_i:
[----:B------:R-:W-:Y:S01]  /*0000*/  LDC R1, c[0x0][0x37c] ;  /* 0x0000df00ff017b82 */ /* 0x000fe20000000800 */
[----:B------:R-:W0:Y:S01]  /*0010*/  S2R R0, SR_CTAID.X ;  /* 0x0000000000007919 */ /* 0x000e220000002500 */
[----:B------:R-:W0:Y:S01]  /*0020*/  LDCU UR4, c[0x0][0x360] ;  /* 0x00006c00ff0477ac */ /* 0x000e220008000800 */
[----:B------:R-:W0:Y:S01]  /*0030*/  S2R R3, SR_TID.X ;  /* 0x0000000000037919 */ /* 0x000e220000002100 */
[----:B------:R-:W1:Y:S01]  /*0040*/  LDCU UR5, c[0x0][0x364] ;  /* 0x00006c80ff0577ac */ /* 0x000e620008000800 */
[----:B------:R-:W1:Y:S01]  /*0050*/  S2R R7, SR_CTAID.Y ;  /* 0x0000000000077919 */ /* 0x000e620000002600 */
[----:B------:R-:W2:Y:S01]  /*0060*/  LDCU UR6, c[0x0][0x398] ;  /* 0x00007300ff0677ac */ /* 0x000ea20008000800 */
[----:B------:R-:W1:Y:S01]  /*0070*/  S2R R2, SR_TID.Y ;  /* 0x0000000000027919 */ /* 0x000e620000002200 */
[----:B0-----:R-:W-:Y:S02]  /*0080*/  IMAD R0, R0, UR4, R3 ;  /* 0x0000000400007c24 */ /* 0x001fe4000f8e0203 */
[----:B-1----:R-:W-:-:S05]  /*0090*/  IMAD R7, R7, UR5, R2 ;  /* 0x0000000507077c24 */ /* 0x002fca000f8e0202 */
[----:B------:R-:W-:-:S04]  /*00a0*/  VIMNMX R2, PT, PT, R0, R7, !PT ;  /* 0x0000000700027248 */ /* 0x000fc80007fe0100 */
[----:B--2---:R-:W-:-:S13]  /*00b0*/  ISETP.GE.AND P0, PT, R2, UR6, PT ;  /* 0x0000000602007c0c */ /* 0x004fda000bf06270 */
[----:B------:R-:W-:Y:S05]  /*00c0*/  @P0 EXIT ;  /* 0x000000000000094d */ /* 0x000fea0003800000 */
[----:B------:R-:W0:Y:S01]  /*00d0*/  LDC.64 R2, c[0x0][0x380] ;  /* 0x0000e000ff027b82 */ /* 0x000e220000000a00 */
[----:B------:R-:W1:Y:S01]  /*00e0*/  LDCU.64 UR4, c[0x0][0x358] ;  /* 0x00006b00ff0477ac */ /* 0x000e620008000a00 */
[----:B------:R-:W-:-:S06]  /*00f0*/  IMAD R9, R0, UR6, R7 ;  /* 0x0000000600097c24 */ /* 0x000fcc000f8e0207 */
[----:B------:R-:W2:Y:S08]  /*0100*/  LDC.64 R4, c[0x0][0x388] ;  /* 0x0000e200ff047b82 */ /* 0x000eb00000000a00 */
[----:B------:R-:W3:Y:S01]  /*0110*/  LDC.64 R6, c[0x0][0x390] ;  /* 0x0000e400ff067b82 */ /* 0x000ee20000000a00 */
[----:B0-----:R-:W-:-:S06]  /*0120*/  IMAD.WIDE R2, R9, 0x4, R2 ;  /* 0x0000000409027825 */ /* 0x001fcc00078e0202 */
[----:B-1----:R-:W4:Y:S01]  /*0130*/  LDG.E R2, desc[UR4][R2.64] ;  /* 0x0000000402027981 */ /* 0x002f22000c1e1900 */
[----:B--2---:R-:W-:-:S06]  /*0140*/  IMAD.WIDE R4, R9, 0x4, R4 ;  /* 0x0000000409047825 */ /* 0x004fcc00078e0204 */
[----:B------:R-:W4:Y:S01]  /*0150*/  LDG.E R5, desc[UR4][R4.64] ;  /* 0x0000000404057981 */ /* 0x000f22000c1e1900 */
[----:B---3--:R-:W-:-:S04]  /*0160*/  IMAD.WIDE R6, R9, 0x4, R6 ;  /* 0x0000000409067825 */ /* 0x008fc800078e0206 */
[----:B----4-:R-:W-:-:S05]  /*0170*/  FADD R9, R2, R5 ;  /* 0x0000000502097221 */ /* 0x010fca0000000000 */
[----:B------:R-:W-:Y:S01]  /*0180*/  STG.E desc[UR4][R6.64], R9 ;  /* 0x0000000906007986 */ /* 0x000fe2000c101904 */
[----:B------:R-:W-:Y:S05]  /*0190*/  EXIT ;  /* 0x000000000000794d */ /* 0x000fea0003800000 */
.L_x_0:
[----:B------:R-:W-:-:S00]  /*01a0*/  BRA `(.L_x_0) ;  /* 0xfffffffc00fc7947 */ /* 0x000fc0000383ffff */
[----:B------:R-:W-:-:S00]  /*01b0*/  NOP ;  /* 0x0000000000007918 */ /* 0x000fc00000000000 */
        /* <DEDUP_REMOVED lines=12> */
.L_x_3:


//--------------------- .text._Z6MatMulPfS_ii     --------------------------
	.section	.text._Z6MatMulPfS_ii,"ax",@progbits
	.align	128
        .global         _Z6MatMulPfS_ii
        .type           _Z6MatMulPfS_ii,@function
        .size           _Z6MatMulPfS_ii,(.L_x_4 - _Z6MatMulPfS_ii)
        .other          _Z6MatMulPfS_ii,@"STO_CUDA_ENTRY STV_DEFAULT"
_Z6MatMulPfS_ii:
.text._Z6MatMulPfS_ii:
        /* <DEDUP_REMOVED lines=15> */
[----:B------:R-:W-:Y:S01]  /*00f0*/  IMAD R7, R0, UR6, R5 ;  /* 0x0000000600077c24 */ /* 0x000fe2000f8e0205 */
[----:B------:R-:W2:Y:S05]  /*0100*/  LDCU UR7, c[0x0][0x394] ;  /* 0x00007280ff0777ac */ /* 0x000eaa0008000800 */
[----:B------:R-:W3:Y:S01]  /*0110*/  LDC.64 R4, c[0x0][0x388] ;  /* 0x0000e200ff047b82 */ /* 0x000ee20000000a00 */
[----:B0-----:R-:W-:-:S06]  /*0120*/  IMAD.WIDE R2, R7, 0x4, R2 ;  /* 0x0000000407027825 */ /* 0x001fcc00078e0202 */
[----:B-1----:R-:W4:Y:S01]  /*0130*/  LDG.E R2, desc[UR4][R2.64] ;  /* 0x0000000402027981 */ /* 0x002f22000c1e1900 */
[----:B--2---:R-:W-:Y:S01]  /*0140*/  I2FP.F32.S32 R9, UR7 ;  /* 0x0000000700097c45 */ /* 0x004fe20008201400 */
[----:B---3--:R-:W-:-:S04]  /*0150*/  IMAD.WIDE R4, R7, 0x4, R4 ;  /* 0x0000000407047825 */ /* 0x008fc800078e0204 */
[----:B----4-:R-:W-:-:S05]  /*0160*/  FMUL R9, R2, R9 ;  /* 0x0000000902097220 */ /* 0x010fca0000400000 */
[----:B------:R-:W-:Y:S01]  /*0170*/  STG.E desc[UR4][R4.64], R9 ;  /* 0x0000000904007986 */ /* 0x000fe2000c101904 */
[----:B------:R-:W-:Y:S05]  /*0180*/  EXIT ;  /* 0x000000000000794d */ /* 0x000fea0003800000 */
.L_x_1:
        /* <DEDUP_REMOVED lines=15> */
.L_x_4:


//--------------------- .text._Z6VecAddPKfS0_Pfi  --------------------------
	.section	.text._Z6VecAddPKfS0_Pfi,"ax",@progbits
	.align	128
        .global         _Z6VecAddPKfS0_Pfi
        .type           _Z6VecAddPKfS0_Pfi,@function
        .size           _Z6VecAddPKfS0_Pfi,(.L_x_5 - _Z6VecAddPKfS0_Pfi)
        .other          _Z6VecAddPKfS0_Pfi,@"STO_CUDA_ENTRY STV_DEFAULT"
_Z6VecAddPKfS0_Pfi:
.text._Z6VecAddPKfS0_Pfi:
[----:B------:R-:W-:Y:S01]  /*0000*/  LDC R1, c[0x0][0x37c] ;  /* 0x0000df00ff017b82 */ /* 0x000fe20000000800 */
[----:B------:R-:W0:Y:S01]  /*0010*/  S2R R9, SR_CTAID.X ;  /* 0x0000000000097919 */ /* 0x000e220000002500 */
[----:B------:R-:W0:Y:S01]  /*0020*/  LDCU UR4, c[0x0][0x360] ;  /* 0x00006c00ff0477ac */ /* 0x000e220008000800 */
[----:B------:R-:W0:Y:S01]  /*0030*/  S2R R0, SR_TID.X ;  /* 0x0000000000007919 */ /* 0x000e220000002100 */
[----:B------:R-:W1:Y:S01]  /*0040*/  LDCU UR5, c[0x0][0x398] ;  /* 0x00007300ff0577ac */ /* 0x000e620008000800 */
[----:B0-----:R-:W-:-:S05]  /*0050*/  IMAD R9, R9, UR4, R0 ;  /* 0x0000000409097c24 */ /* 0x001fca000f8e0200 */
[----:B-1----:R-:W-:-:S13]  /*0060*/  ISETP.GE.AND P0, PT, R9, UR5, PT ;  /* 0x0000000509007c0c */ /* 0x002fda000bf06270 */
[----:B------:R-:W-:Y:S05]  /*0070*/  @P0 EXIT ;  /* 0x000000000000094d */ /* 0x000fea0003800000 */
[----:B------:R-:W0:Y:S01]  /*0080*/  LDC.64 R2, c[0x0][0x380] ;  /* 0x0000e000ff027b82 */ /* 0x000e220000000a00 */
[----:B------:R-:W1:Y:S07]  /*0090*/  LDCU.64 UR4, c[0x0][0x358] ;  /* 0x00006b00ff0477ac */ /* 0x000e6e0008000a00 */
        /* <DEDUP_REMOVED lines=10> */
.L_x_2:
        /* <DEDUP_REMOVED lines=12> */
.L_x_5:


//--------------------- .nv.shared.reserved.0     --------------------------
	.section	.nv.shared.reserved.0,"aw",@nobits
	.weak		__nv_reservedSMEM_offset_0_alias
	.size		__nv_reservedSMEM_offset_0_alias, 0, 64
	.other		__nv_reservedSMEM_offset_0_alias,@"STO_CUDA_RESERVED_SHARED STV_DEFAULT"
__nv_reservedSMEM_offset_0_alias:
	.zero		0
	.zero		64


//--------------------- .nv.constant0._Z6MatAddPfS_S_i --------------------------
	.section	.nv.constant0._Z6MatAddPfS_S_i,"a",@progbits
	.sectionflags	@""
	.align	4
.nv.constant0._Z6MatAddPfS_S_i:
	.zero		924


//--------------------- .nv.constant0._Z6MatMulPfS_ii --------------------------
	.section	.nv.constant0._Z6MatMulPfS_ii,"a",@progbits
	.sectionflags	@""
	.align	4
.nv.constant0._Z6MatMulPfS_ii:
	.zero		920


//--------------------- .nv.constant0._Z6VecAddPKfS0_Pfi --------------------------
	.section	.nv.constant0._Z6VecAddPKfS0_Pfi,"a",@progbits
	.sectionflags	@""
	.align	4
.nv.constant0._Z6VecAddPKfS0_Pfi:
	.zero		924


//--------------------- SYMBOLS --------------------------

	.type		.nv.reservedSmem.offset0,@object
	.size		.nv.reservedSmem.offset0,0x4
